	.headerflags	@"EF_CUDA_TEXMODE_UNIFIED EF_CUDA_64BIT_ADDRESS EF_CUDA_ACCELERATORS EF_CUDA_SM90 EF_CUDA_VIRTUAL_SM(EF_CUDA_SM90)"
	.elftype	@"ET_EXEC"


//--------------------- .nv.info                  --------------------------
	.section	.nv.info,"",@"SHT_CUDA_INFO"
	.align	4


	//----- nvinfo : EIATTR_REGCOUNT
	.align		4
        /*0000*/ 	.byte	0x04, 0x2f
        /*0002*/ 	.short	(.L_3 - .L_2)
	.align		4
.L_2:
        /*0004*/ 	.word	index@(triton_poi_fused__native_batch_norm_legit_no_training_leaky_relu_4)
        /*0008*/ 	.word	0x00000016


	//----- nvinfo : EIATTR_MIN_STACK_SIZE
	.align		4
.L_3:
        /*000c*/ 	.byte	0x04, 0x12
        /*000e*/ 	.short	(.L_5 - .L_4)
	.align		4
.L_4:
        /*0010*/ 	.word	index@(triton_poi_fused__native_batch_norm_legit_no_training_leaky_relu_4)
        /*0014*/ 	.word	0x00000000


	//----- nvinfo : EIATTR_FRAME_SIZE
	.align		4
.L_5:
        /*0018*/ 	.byte	0x04, 0x11
        /*001a*/ 	.short	(.L_7 - .L_6)
	.align		4
.L_6:
        /*001c*/ 	.word	index@(triton_poi_fused__native_batch_norm_legit_no_training_leaky_relu_4)
        /*0020*/ 	.word	0x00000000


	//----- nvinfo : EIATTR_MIN_STACK_SIZE
	.align		4
.L_7:
        /*0024*/ 	.byte	0x04, 0x12
        /*0026*/ 	.short	(.L_9 - .L_8)
	.align		4
.L_8:
        /*0028*/ 	.word	index@(triton_poi_fused__native_batch_norm_legit_no_training_leaky_relu_4)
        /*002c*/ 	.word	0x00000000
.L_9:


//--------------------- .nv.info.triton_poi_fused__native_batch_norm_legit_no_training_leaky_relu_4 --------------------------
	.section	.nv.info.triton_poi_fused__native_batch_norm_legit_no_training_leaky_relu_4,"",@"SHT_CUDA_INFO"
	.sectionflags	@""
	.align	4


	//----- nvinfo : EIATTR_CUDA_API_VERSION
	.align		4
        /*0000*/ 	.byte	0x04, 0x37
        /*0002*/ 	.short	(.L_11 - .L_10)
.L_10:
        /*0004*/ 	.word	0x0000007c


	//----- nvinfo : EIATTR_KPARAM_INFO
	.align		4
.L_11:
        /*0008*/ 	.byte	0x04, 0x17
        /*000a*/ 	.short	(.L_13 - .L_12)
.L_12:
        /*000c*/ 	.word	0x00000000
        /*0010*/ 	.short	0x0006
        /*0012*/ 	.short	0x0030
        /*0014*/ 	.byte	0x00, 0xf0, 0x11, 0x00


	//----- nvinfo : EIATTR_KPARAM_INFO
	.align		4
.L_13:
        /*0018*/ 	.byte	0x04, 0x17
        /*001a*/ 	.short	(.L_15 - .L_14)
.L_14:
        /*001c*/ 	.word	0x00000000
        /*0020*/ 	.short	0x0005
        /*0022*/ 	.short	0x0028
        /*0024*/ 	.byte	0x00, 0xf4, 0x21, 0x00


	//----- nvinfo : EIATTR_KPARAM_INFO
	.align		4
.L_15:
        /*0028*/ 	.byte	0x04, 0x17
        /*002a*/ 	.short	(.L_17 - .L_16)
.L_16:
        /*002c*/ 	.word	0x00000000
        /*0030*/ 	.short	0x0004
        /*0032*/ 	.short	0x0020
        /*0034*/ 	.byte	0x00, 0xf4, 0x21, 0x00


	//----- nvinfo : EIATTR_KPARAM_INFO
	.align		4
.L_17:
        /*0038*/ 	.byte	0x04, 0x17
        /*003a*/ 	.short	(.L_19 - .L_18)
.L_18:
        /*003c*/ 	.word	0x00000000
        /*0040*/ 	.short	0x0003
        /*0042*/ 	.short	0x0018
        /*0044*/ 	.byte	0x00, 0xf4, 0x21, 0x00


	//----- nvinfo : EIATTR_KPARAM_INFO
	.align		4
.L_19:
        /*0048*/ 	.byte	0x04, 0x17
        /*004a*/ 	.short	(.L_21 - .L_20)
.L_20:
        /*004c*/ 	.word	0x00000000
        /*0050*/ 	.short	0x0002
        /*0052*/ 	.short	0x0010
        /*0054*/ 	.byte	0x00, 0xf4, 0x21, 0x00


	//----- nvinfo : EIATTR_KPARAM_INFO
	.align		4
.L_21:
        /*0058*/ 	.byte	0x04, 0x17
        /*005a*/ 	.short	(.L_23 - .L_22)
.L_22:
        /*005c*/ 	.word	0x00000000
        /*0060*/ 	.short	0x0001
        /*0062*/ 	.short	0x0008
        /*0064*/ 	.byte	0x00, 0xf4, 0x21, 0x00


	//----- nvinfo : EIATTR_KPARAM_INFO
	.align		4
.L_23:
        /*0068*/ 	.byte	0x04, 0x17
        /*006a*/ 	.short	(.L_25 - .L_24)
.L_24:
        /*006c*/ 	.word	0x00000000
        /*0070*/ 	.short	0x0000
        /*0072*/ 	.short	0x0000
        /*0074*/ 	.byte	0x00, 0xf4, 0x21, 0x00


	//----- nvinfo : EIATTR_SPARSE_MMA_MASK
	.align		4
.L_25:
        /*0078*/ 	.byte	0x03, 0x50
        /*007a*/ 	.short	0x0000


	//----- nvinfo : EIATTR_MAXREG_COUNT
	.align		4
        /*007c*/ 	.byte	0x03, 0x1b
        /*007e*/ 	.short	0x00ff


	//----- nvinfo : EIATTR_EXIT_INSTR_OFFSETS
	.align		4
        /*0080*/ 	.byte	0x04, 0x1c
        /*0082*/ 	.short	(.L_27 - .L_26)


	//   ....[0]....
.L_26:
        /*0084*/ 	.word	0x00000470


	//   ....[1]....
        /*0088*/ 	.word	0x00000490


	//----- nvinfo : EIATTR_REQNTID
	.align		4
.L_27:
        /*008c*/ 	.byte	0x04, 0x10
        /*008e*/ 	.short	(.L_29 - .L_28)
.L_28:
        /*0090*/ 	.word	0x00000080
        /*0094*/ 	.word	0x00000001
        /*0098*/ 	.word	0x00000001


	//----- nvinfo : EIATTR_CBANK_PARAM_SIZE
	.align		4
.L_29:
        /*009c*/ 	.byte	0x03, 0x19
        /*009e*/ 	.short	0x0034


	//----- nvinfo : EIATTR_PARAM_CBANK
	.align		4
        /*00a0*/ 	.byte	0x04, 0x0a
        /*00a2*/ 	.short	(.L_31 - .L_30)
	.align		4
.L_30:
        /*00a4*/ 	.word	index@(.nv.constant0.triton_poi_fused__native_batch_norm_legit_no_training_leaky_relu_4)
        /*00a8*/ 	.short	0x0210
        /*00aa*/ 	.short	0x0034


	//----- nvinfo : EIATTR_SW_WAR
	.align		4
.L_31:
        /*00ac*/ 	.byte	0x04, 0x36
        /*00ae*/ 	.short	(.L_33 - .L_32)
.L_32:
        /*00b0*/ 	.word	0x00000008
.L_33:


//--------------------- .nv.callgraph             --------------------------
	.section	.nv.callgraph,"",@"SHT_CUDA_CALLGRAPH"
	.align	4
	.sectionentsize	8
	.align		4
        /*0000*/ 	.word	0x00000000
	.align		4
        /*0004*/ 	.word	0xffffffff
	.align		4
        /*0008*/ 	.word	0x00000000
	.align		4
        /*000c*/ 	.word	0xfffffffe
	.align		4
        /*0010*/ 	.word	0x00000000
	.align		4
        /*0014*/ 	.word	0xfffffffd
	.align		4
        /*0018*/ 	.word	0x00000000
	.align		4
        /*001c*/ 	.word	0xfffffffc


//--------------------- .nv.constant4             --------------------------
	.section	.nv.constant4,"a",@progbits
	.align	8
	.align		8
.nv.constant4:
        /*0000*/ 	.dword	_$_str
	.align		8
        /*0008*/ 	.dword	_$_str_$_2


//--------------------- .text.triton_poi_fused__native_batch_norm_legit_no_training_leaky_relu_4 --------------------------
	.section	.text.triton_poi_fused__native_batch_norm_legit_no_training_leaky_relu_4,"ax",@progbits
	.align	128
        .global         triton_poi_fused__native_batch_norm_legit_no_training_leaky_relu_4
        .type           triton_poi_fused__native_batch_norm_legit_no_training_leaky_relu_4,@function
        .size           triton_poi_fused__native_batch_norm_legit_no_training_leaky_relu_4,(.L_x_1 - triton_poi_fused__native_batch_norm_legit_no_training_leaky_relu_4)
        .other          triton_poi_fused__native_batch_norm_legit_no_training_leaky_relu_4,@"STO_CUDA_ENTRY STV_DEFAULT"
triton_poi_fused__native_batch_norm_legit_no_training_leaky_relu_4:
.text.triton_poi_fused__native_batch_norm_legit_no_training_leaky_relu_4:
[----:B------:R-:W0:Y:S01]  /*0000*/  LDC R1, c[0x0][0x28] ;  /* 0x00000a00ff017b82 */ /* 0x000e220000000800 */
[----:B------:R-:W1:Y:S07]  /*0010*/  S2R R0, SR_TID.X ;  /* 0x0000000000007919 */ /* 0x000e6e0000002100 */
[----:B------:R-:W2:Y:S01]  /*0020*/  LDC.64 R8, c[0x0][0x228] ;  /* 0x00008a00ff087b82 */ /* 0x000ea20000000a00 */
[----:B------:R-:W-:Y:S01]  /*0030*/  CS2R R4, SRZ ;  /* 0x0000000000047805 */ /* 0x000fe2000001ff00 */
[----:B------:R-:W-:Y:S01]  /*0040*/  ULDC.64 UR4, c[0x0][0x208] ;  /* 0x0000820000047ab9 */ /* 0x000fe20000000a00 */
[----:B------:R-:W3:Y:S05]  /*0050*/  S2R R3, SR_CTAID.X ;  /* 0x0000000000037919 */ /* 0x000eea0000002500 */
[----:B------:R-:W4:Y:S08]  /*0060*/  LDC.64 R12, c[0x0][0x218] ;  /* 0x00008600ff0c7b82 */ /* 0x000f300000000a00 */
[----:B------:R-:W5:Y:S08]  /*0070*/  LDC.64 R14, c[0x0][0x220] ;  /* 0x00008800ff0e7b82 */ /* 0x000f700000000a00 */
[----:B------:R-:W4:Y:S01]  /*0080*/  LDC.64 R16, c[0x0][0x230] ;  /* 0x00008c00ff107b82 */ /* 0x000f220000000a00 */
[----:B-1----:R-:W-:-:S07]  /*0090*/  SHF.L.U32 R0, R0, 0x1, RZ ;  /* 0x0000000100007819 */ /* 0x002fce00000006ff */
[----:B------:R-:W1:Y:S01]  /*00a0*/  LDC.64 R18, c[0x0][0x238] ;  /* 0x00008e00ff127b82 */ /* 0x000e620000000a00 */
[----:B------:R-:W-:-:S04]  /*00b0*/  LOP3.LUT R0, R0, 0xfe, RZ, 0xc0, !PT ;  /* 0x000000fe00007812 */ /* 0x000fc800078ec0ff */
[----:B---3--:R-:W-:-:S04]  /*00c0*/  LEA R0, R3, R0, 0x8 ;  /* 0x0000000003007211 */ /* 0x008fc800078e40ff */
[C---:B------:R-:W-:Y:S01]  /*00d0*/  ISETP.GE.AND P0, PT, R0.reuse, 0xc0, PT ;  /* 0x000000c00000780c */ /* 0x040fe20003f06270 */
[----:B------:R-:W-:-:S05]  /*00e0*/  IMAD.HI R2, R0, 0x2aaaaaab, RZ ;  /* 0x2aaaaaab00027827 */ /* 0x000fca00078e02ff */
[----:B------:R-:W-:-:S04]  /*00f0*/  LEA.HI R2, R2, R2, RZ, 0x1 ;  /* 0x0000000202027211 */ /* 0x000fc800078f08ff */
[----:B------:R-:W-:-:S04]  /*0100*/  SHF.R.S32.HI R3, RZ, 0x1f, R2 ;  /* 0x0000001fff037819 */ /* 0x000fc80000011402 */
[----:B------:R-:W-:-:S04]  /*0110*/  LEA.HI R3, R3, R2, RZ, 0x3 ;  /* 0x0000000203037211 */ /* 0x000fc800078f18ff */
[----:B------:R-:W-:-:S04]  /*0120*/  LOP3.LUT R3, R3, 0xfffffff8, RZ, 0xc0, !PT ;  /* 0xfffffff803037812 */ /* 0x000fc800078ec0ff */
[----:B------:R-:W-:-:S05]  /*0130*/  IADD3 R11, R2, -R3, RZ ;  /* 0x80000003020b7210 */ /* 0x000fca0007ffe0ff */
[----:B--2---:R-:W-:-:S05]  /*0140*/  IMAD.WIDE R8, R11, 0x4, R8 ;  /* 0x000000040b087825 */ /* 0x004fca00078e0208 */
[----:B------:R-:W2:Y:S04]  /*0150*/  @!P0 LDG.E.EL R4, desc[UR4][R8.64] ;  /* 0x0000000408048981 */ /* 0x000ea8000c2e1900 */
[----:B------:R3:W2:Y:S01]  /*0160*/  @!P0 LDG.E.EL R5, desc[UR4][R8.64] ;  /* 0x0000000408058981 */ /* 0x0006a2000c2e1900 */
[----:B------:R-:W-:Y:S02]  /*0170*/  CS2R R6, SRZ ;  /* 0x0000000000067805 */ /* 0x000fe4000001ff00 */
[----:B------:R-:W-:Y:S01]  /*0180*/  CS2R R2, SRZ ;  /* 0x0000000000027805 */ /* 0x000fe2000001ff00 */
[----:B----4-:R-:W-:-:S04]  /*0190*/  IMAD.WIDE R12, R0, 0x4, R12 ;  /* 0x00000004000c7825 */ /* 0x010fc800078e020c */
[C---:B-----5:R-:W-:Y:S01]  /*01a0*/  IMAD.WIDE R14, R11.reuse, 0x4, R14 ;  /* 0x000000040b0e7825 */ /* 0x060fe200078e020e */
[----:B------:R-:W4:Y:S01]  /*01b0*/  @!P0 LDG.E.64 R2, desc[UR4][R12.64] ;  /* 0x000000040c028981 */ /* 0x000f22000c1e1b00 */
[----:B---3--:R-:W-:Y:S02]  /*01c0*/  CS2R R8, SRZ ;  /* 0x0000000000087805 */ /* 0x008fe4000001ff00 */
[C---:B0-----:R-:W-:Y:S01]  /*01d0*/  IMAD.WIDE R16, R11.reuse, 0x4, R16 ;  /* 0x000000040b107825 */ /* 0x041fe200078e0210 */
[----:B------:R-:W4:Y:S03]  /*01e0*/  @!P0 LDG.E.EL R7, desc[UR4][R14.64] ;  /* 0x000000040e078981 */ /* 0x000f26000c2e1900 */
[----:B-1----:R-:W-:Y:S01]  /*01f0*/  IMAD.WIDE R18, R11, 0x4, R18 ;  /* 0x000000040b127825 */ /* 0x002fe200078e0212 */
[----:B------:R0:W3:Y:S01]  /*0200*/  @!P0 LDG.E.EL R6, desc[UR4][R14.64] ;  /* 0x000000040e068981 */ /* 0x0000e2000c2e1900 */
[----:B------:R-:W-:-:S03]  /*0210*/  CS2R R10, SRZ ;  /* 0x00000000000a7805 */ /* 0x000fc6000001ff00 */
[----:B------:R-:W5:Y:S04]  /*0220*/  @!P0 LDG.E.EL R9, desc[UR4][R18.64] ;  /* 0x0000000412098981 */ /* 0x000f68000c2e1900 */
[----:B------:R-:W5:Y:S04]  /*0230*/  @!P0 LDG.E.EL R10, desc[UR4][R16.64] ;  /* 0x00000004100a8981 */ /* 0x000f68000c2e1900 */
[----:B------:R-:W3:Y:S04]  /*0240*/  @!P0 LDG.E.EL R11, desc[UR4][R16.64] ;  /* 0x00000004100b8981 */ /* 0x000ee8000c2e1900 */
[----:B------:R-:W3:Y:S01]  /*0250*/  @!P0 LDG.E.EL R8, desc[UR4][R18.64] ;  /* 0x0000000412088981 */ /* 0x000ee2000c2e1900 */
[----:B0-----:R-:W-:Y:S01]  /*0260*/  HFMA2.MMA R14, -RZ, RZ, 1.625, 0 ;  /* 0x3e800000ff0e7435 */ /* 0x001fe200000001ff */
[----:B--2---:R-:W-:Y:S01]  /*0270*/  FADD R4, R4, 9.9999997473787516356e-06 ;  /* 0x3727c5ac04047421 */ /* 0x004fe20000000000 */
[----:B------:R-:W-:-:S03]  /*0280*/  FADD R5, R5, 9.9999997473787516356e-06 ;  /* 0x3727c5ac05057421 */ /* 0x000fc60000000000 */
[----:B------:R-:W0:Y:S08]  /*0290*/  MUFU.SQRT R12, R4 ;  /* 0x00000004000c7308 */ /* 0x000e300000002000 */
[----:B------:R-:W1:Y:S01]  /*02a0*/  MUFU.SQRT R13, R5 ;  /* 0x00000005000d7308 */ /* 0x000e620000002000 */
[C---:B0-----:R-:W-:Y:S02]  /*02b0*/  FSETP.GT.AND P1, PT, R12.reuse, 8.50705917302346158658e+37, PT ;  /* 0x7e8000000c00780b */ /* 0x041fe40003f24000 */
[----:B------:R-:W-:-:S02]  /*02c0*/  FSETP.GEU.AND P3, PT, R12, 1.175494350822287508e-38, PT ;  /* 0x008000000c00780b */ /* 0x000fc40003f6e000 */
[C---:B-1----:R-:W-:Y:S02]  /*02d0*/  FSETP.GT.AND P2, PT, R13.reuse, 8.50705917302346158658e+37, PT ;  /* 0x7e8000000d00780b */ /* 0x042fe40003f44000 */
[----:B------:R-:W-:-:S07]  /*02e0*/  FSETP.GEU.AND P4, PT, R13, 1.175494350822287508e-38, PT ;  /* 0x008000000d00780b */ /* 0x000fce0003f8e000 */
[----:B------:R-:W-:-:S04]  /*02f0*/  @P1 FMUL R12, R12, 0.25 ;  /* 0x3e8000000c0c1820 */ /* 0x000fc80000400000 */
[----:B------:R-:W-:Y:S01]  /*0300*/  @!P3 FMUL R12, R12, 16777216 ;  /* 0x4b8000000c0cb820 */ /* 0x000fe20000400000 */
[----:B------:R-:W-:-:S04]  /*0310*/  @P2 FMUL R13, R13, 0.25 ;  /* 0x3e8000000d0d2820 */ /* 0x000fc80000400000 */
[----:B------:R-:W-:Y:S01]  /*0320*/  @!P4 FMUL R13, R13, 16777216 ;  /* 0x4b8000000d0dc820 */ /* 0x000fe20000400000 */
[----:B------:R-:W0:Y:S01]  /*0330*/  MUFU.RCP R12, R12 ;  /* 0x0000000c000c7308 */ /* 0x000e220000001000 */
[----:B------:R-:W-:-:S07]  /*0340*/  FSEL R5, R14, 1, P1 ;  /* 0x3f8000000e057808 */ /* 0x000fce0000800000 */
[----:B------:R-:W1:Y:S01]  /*0350*/  MUFU.RCP R13, R13 ;  /* 0x0000000d000d7308 */ /* 0x000e620000001000 */
[----:B------:R-:W-:Y:S01]  /*0360*/  FSEL R14, R14, 1, P2 ;  /* 0x3f8000000e0e7808 */ /* 0x000fe20001000000 */
[----:B------:R-:W-:-:S04]  /*0370*/  @!P3 FMUL R5, R5, 16777216 ;  /* 0x4b8000000505b820 */ /* 0x000fc80000400000 */
[----:B------:R-:W-:Y:S01]  /*0380*/  @!P4 FMUL R14, R14, 16777216 ;  /* 0x4b8000000e0ec820 */ /* 0x000fe20000400000 */
[----:B0-----:R-:W-:Y:S01]  /*0390*/  FMUL R4, R12, R5 ;  /* 0x000000050c047220 */ /* 0x001fe20000400000 */
[----:B----4-:R-:W-:Y:S01]  /*03a0*/  FADD R7, -R7, R2 ;  /* 0x0000000207077221 */ /* 0x010fe20000000100 */
[----:B---3--:R-:W-:Y:S02]  /*03b0*/  FADD R6, -R6, R3 ;  /* 0x0000000306067221 */ /* 0x008fe40000000100 */
[----:B------:R-:W0:Y:S01]  /*03c0*/  LDC.64 R2, c[0x0][0x210] ;  /* 0x00008400ff027b82 */ /* 0x000e220000000a00 */
[----:B-1----:R-:W-:Y:S01]  /*03d0*/  FMUL R5, R13, R14 ;  /* 0x0000000e0d057220 */ /* 0x002fe20000400000 */
[----:B------:R-:W-:-:S03]  /*03e0*/  FMUL R4, R7, R4 ;  /* 0x0000000407047220 */ /* 0x000fc60000400000 */
[----:B------:R-:W-:Y:S01]  /*03f0*/  FMUL R5, R6, R5 ;  /* 0x0000000506057220 */ /* 0x000fe20000400000 */
[----:B-----5:R-:W-:-:S03]  /*0400*/  FFMA R4, R4, R10, R9 ;  /* 0x0000000a04047223 */ /* 0x020fc60000000009 */
[----:B------:R-:W-:Y:S02]  /*0410*/  FFMA R5, R5, R11, R8 ;  /* 0x0000000b05057223 */ /* 0x000fe40000000008 */
[----:B------:R-:W-:-:S03]  /*0420*/  FSETP.GT.AND P1, PT, R4, RZ, PT ;  /* 0x000000ff0400720b */ /* 0x000fc60003f24000 */
[----:B------:R-:W-:Y:S01]  /*0430*/  FSETP.GT.AND P2, PT, R5, RZ, PT ;  /* 0x000000ff0500720b */ /* 0x000fe20003f44000 */
[----:B0-----:R-:W-:-:S09]  /*0440*/  IMAD.WIDE R2, R0, 0x4, R2 ;  /* 0x0000000400027825 */ /* 0x001fd200078e0202 */
[----:B------:R-:W-:-:S03]  /*0450*/  @!P1 FMUL R4, R4, 0.20000000298023223877 ;  /* 0x3e4ccccd04049820 */ /* 0x000fc60000400000 */
[----:B------:R-:W-:Y:S01]  /*0460*/  @!P2 FMUL R5, R5, 0.20000000298023223877 ;  /* 0x3e4ccccd0505a820 */ /* 0x000fe20000400000 */
[----:B------:R-:W-:Y:S06]  /*0470*/  @P0 EXIT ;  /* 0x000000000000094d */ /* 0x000fec0003800000 */
[----:B------:R-:W-:Y:S01]  /*0480*/  STG.E.64 desc[UR4][R2.64], R4 ;  /* 0x0000000402007986 */ /* 0x000fe2000c101b04 */
[----:B------:R-:W-:Y:S05]  /*0490*/  EXIT ;  /* 0x000000000000794d */ /* 0x000fea0003800000 */
.L_x_0:
[----:B------:R-:W-:-:S00]  /*04a0*/  BRA `(.L_x_0) ;  /* 0xfffffffc00fc7947 */ /* 0x000fc0000383ffff */
[----:B------:R-:W-:-:S00]  /*04b0*/  NOP ;  /* 0x0000000000007918 */ /* 0x000fc00000000000 */
        /* <DEDUP_REMOVED lines=12> */
.L_x_1:


//--------------------- .nv.global.init           --------------------------
	.section	.nv.global.init,"aw",@progbits
.nv.global.init:
	.type		_$_str,@object
	.size		_$_str,(_$_str_$_2 - _$_str)
_$_str:
        /*0000*/ 	.byte	0x5f, 0x5f, 0x43, 0x55, 0x44, 0x41, 0x5f, 0x46, 0x54, 0x5a, 0x00
	.type		_$_str_$_2,@object
	.size		_$_str_$_2,(.L_1 - _$_str_$_2)
_$_str_$_2:
        /*000b*/ 	.byte	0x5f, 0x5f, 0x43, 0x55, 0x44, 0x41, 0x5f, 0x50, 0x52, 0x45, 0x43, 0x5f, 0x53, 0x51, 0x52, 0x54
        /*001b*/ 	.byte	0x00
.L_1:


//--------------------- .nv.constant0.triton_poi_fused__native_batch_norm_legit_no_training_leaky_relu_4 --------------------------
	.section	.nv.constant0.triton_poi_fused__native_batch_norm_legit_no_training_leaky_relu_4,"a",@progbits
	.sectionflags	@""
	.align	4
.nv.constant0.triton_poi_fused__native_batch_norm_legit_no_training_leaky_relu_4:
	.zero		580
